//
// Generated by NVIDIA NVVM Compiler
//
// Compiler Build ID: CL-36424714
// Cuda compilation tools, release 13.0, V13.0.88
// Based on NVVM 20.0.0
//

.version 9.0
.target sm_100
.address_size 64

	// .globl	_Z12mandelKernelPiffffiii

.visible .entry _Z12mandelKernelPiffffiii(
	.param .u64 .ptr .align 1 _Z12mandelKernelPiffffiii_param_0,
	.param .f32 _Z12mandelKernelPiffffiii_param_1,
	.param .f32 _Z12mandelKernelPiffffiii_param_2,
	.param .f32 _Z12mandelKernelPiffffiii_param_3,
	.param .f32 _Z12mandelKernelPiffffiii_param_4,
	.param .u32 _Z12mandelKernelPiffffiii_param_5,
	.param .u32 _Z12mandelKernelPiffffiii_param_6,
	.param .u32 _Z12mandelKernelPiffffiii_param_7
)
{
	.reg .pred 	%p<7>;
	.reg .b32 	%r<22>;
	.reg .b32 	%f<20>;
	.reg .b64 	%rd<5>;

	ld.param.u64 	%rd1, [_Z12mandelKernelPiffffiii_param_0];
	ld.param.f32 	%f9, [_Z12mandelKernelPiffffiii_param_1];
	ld.param.f32 	%f10, [_Z12mandelKernelPiffffiii_param_2];
	ld.param.f32 	%f11, [_Z12mandelKernelPiffffiii_param_3];
	ld.param.f32 	%f12, [_Z12mandelKernelPiffffiii_param_4];
	ld.param.u32 	%r6, [_Z12mandelKernelPiffffiii_param_5];
	ld.param.u32 	%r8, [_Z12mandelKernelPiffffiii_param_6];
	ld.param.u32 	%r7, [_Z12mandelKernelPiffffiii_param_7];
	mov.u32 	%r10, %ctaid.x;
	mov.u32 	%r11, %ntid.x;
	mov.u32 	%r12, %tid.x;
	mad.lo.s32 	%r1, %r10, %r11, %r12;
	mov.u32 	%r13, %ctaid.y;
	mov.u32 	%r14, %ntid.y;
	mov.u32 	%r15, %tid.y;
	mad.lo.s32 	%r16, %r13, %r14, %r15;
	setp.ge.s32 	%p1, %r1, %r6;
	setp.ge.s32 	%p2, %r16, %r8;
	or.pred  	%p3, %p1, %p2;
	@%p3 bra 	$L__BB0_6;
	cvt.rn.f32.s32 	%f13, %r1;
	fma.rn.f32 	%f1, %f11, %f13, %f9;
	cvt.rn.f32.u32 	%f14, %r16;
	fma.rn.f32 	%f2, %f12, %f14, %f10;
	setp.lt.s32 	%p4, %r7, 1;
	mov.b32 	%r21, 0;
	@%p4 bra 	$L__BB0_5;
	mov.b32 	%r20, 0;
	mov.f32 	%f18, %f2;
	mov.f32 	%f19, %f1;
$L__BB0_3:
	mul.f32 	%f5, %f19, %f19;
	mul.f32 	%f6, %f18, %f18;
	add.f32 	%f15, %f5, %f6;
	setp.gt.f32 	%p5, %f15, 0f40800000;
	mov.u32 	%r21, %r20;
	@%p5 bra 	$L__BB0_5;
	sub.f32 	%f16, %f5, %f6;
	add.f32 	%f17, %f19, %f19;
	add.f32 	%f19, %f1, %f16;
	fma.rn.f32 	%f18, %f17, %f18, %f2;
	add.s32 	%r20, %r20, 1;
	setp.ne.s32 	%p6, %r20, %r7;
	mov.u32 	%r21, %r7;
	@%p6 bra 	$L__BB0_3;
$L__BB0_5:
	mad.lo.s32 	%r19, %r6, %r16, %r1;
	cvta.to.global.u64 	%rd2, %rd1;
	mul.wide.s32 	%rd3, %r19, 4;
	add.s64 	%rd4, %rd2, %rd3;
	st.global.u32 	[%rd4], %r21;
$L__BB0_6:
	ret;

}


// ===== COMPILED SASS (sm_100) =====

	.target	sm_100

	.elftype	@"ET_EXEC"


//--------------------- .note.nv.tkinfo           --------------------------
	.section	.note.nv.tkinfo,"",@"SHT_NOTE"
	.sectionflags	@"SHF_NOTE_NV_TKINFO"
	.tkinfo
        /*0018*/ 	.word	0x00000002
        /*0030*/ 	.string	""
        /*0030*/ 	.string	"ptxas"
        /*0030*/ 	.string	"Cuda compilation tools, release 13.0, V13.0.88"
        /*0030*/ 	.string	"Build cuda_13.0.r13.0/compiler.36424714_0"
        /*0030*/ 	.string	"-arch sm_100 -m 64 "



//--------------------- .note.nv.cuinfo           --------------------------
	.section	.note.nv.cuinfo,"",@"SHT_NOTE"
	.sectionflags	@"SHF_NOTE_NV_CUINFO"
        /*0018*/ 	.short	0x0002
        /*001a*/ 	.short	0x0064
        /*001c*/ 	.short	0x0082
	.zero		2


//--------------------- .nv.info                  --------------------------
	.section	.nv.info,"",@"SHT_CUDA_INFO"
	.align	4


	//----- nvinfo : EIATTR_REGCOUNT
	.align		4
        /*0000*/ 	.byte	0x04, 0x2f
        /*0002*/ 	.short	(.L_1 - .L_0)
	.align		4
.L_0:
        /*0004*/ 	.word	index@(_Z12mandelKernelPiffffiii)
        /*0008*/ 	.word	0x00000010


	//----- nvinfo : EIATTR_FRAME_SIZE
	.align		4
.L_1:
        /*000c*/ 	.byte	0x04, 0x11
        /*000e*/ 	.short	(.L_3 - .L_2)
	.align		4
.L_2:
        /*0010*/ 	.word	index@(_Z12mandelKernelPiffffiii)
        /*0014*/ 	.word	0x00000000


	//----- nvinfo : EIATTR_MIN_STACK_SIZE
	.align		4
.L_3:
        /*0018*/ 	.byte	0x04, 0x12
        /*001a*/ 	.short	(.L_5 - .L_4)
	.align		4
.L_4:
        /*001c*/ 	.word	index@(_Z12mandelKernelPiffffiii)
        /*0020*/ 	.word	0x00000000
.L_5:


//--------------------- .nv.compat                --------------------------
	.section	.nv.compat,"",@"SHT_CUDA_COMPAT_INFO"
	.align	4
        /*0000*/ 	.byte	0x02, 0x09, 0x00, 0x00, 0x02, 0x02, 0x01, 0x00, 0x02, 0x05, 0x05, 0x00, 0x03, 0x07, 0x01, 0x01
        /*0010*/ 	.byte	0x02, 0x03, 0x00, 0x00, 0x02, 0x06, 0x01, 0x00, 0x04, 0x0b, 0x08, 0x00, 0x01, 0x00, 0x00, 0x00
        /*0020*/ 	.byte	0x00, 0x00, 0x00, 0x00


//--------------------- .nv.info._Z12mandelKernelPiffffiii --------------------------
	.section	.nv.info._Z12mandelKernelPiffffiii,"",@"SHT_CUDA_INFO"
	.sectionflags	@""
	.align	4


	//----- nvinfo : EIATTR_CUDA_API_VERSION
	.align		4
        /*0000*/ 	.byte	0x04, 0x37
        /*0002*/ 	.short	(.L_7 - .L_6)
.L_6:
        /*0004*/ 	.word	0x00000082


	//----- nvinfo : EIATTR_KPARAM_INFO
	.align		4
.L_7:
        /*0008*/ 	.byte	0x04, 0x17
        /*000a*/ 	.short	(.L_9 - .L_8)
.L_8:
        /*000c*/ 	.word	0x00000000
        /*0010*/ 	.short	0x0007
        /*0012*/ 	.short	0x0020
        /*0014*/ 	.byte	0x00, 0xf0, 0x11, 0x00


	//----- nvinfo : EIATTR_KPARAM_INFO
	.align		4
.L_9:
        /*0018*/ 	.byte	0x04, 0x17
        /*001a*/ 	.short	(.L_11 - .L_10)
.L_10:
        /*001c*/ 	.word	0x00000000
        /*0020*/ 	.short	0x0006
        /*0022*/ 	.short	0x001c
        /*0024*/ 	.byte	0x00, 0xf0, 0x11, 0x00


	//----- nvinfo : EIATTR_KPARAM_INFO
	.align		4
.L_11:
        /*0028*/ 	.byte	0x04, 0x17
        /*002a*/ 	.short	(.L_13 - .L_12)
.L_12:
        /*002c*/ 	.word	0x00000000
        /*0030*/ 	.short	0x0005
        /*0032*/ 	.short	0x0018
        /*0034*/ 	.byte	0x00, 0xf0, 0x11, 0x00


	//----- nvinfo : EIATTR_KPARAM_INFO
	.align		4
.L_13:
        /*0038*/ 	.byte	0x04, 0x17
        /*003a*/ 	.short	(.L_15 - .L_14)
.L_14:
        /*003c*/ 	.word	0x00000000
        /*0040*/ 	.short	0x0004
        /*0042*/ 	.short	0x0014
        /*0044*/ 	.byte	0x00, 0xf0, 0x11, 0x00


	//----- nvinfo : EIATTR_KPARAM_INFO
	.align		4
.L_15:
        /*0048*/ 	.byte	0x04, 0x17
        /*004a*/ 	.short	(.L_17 - .L_16)
.L_16:
        /*004c*/ 	.word	0x00000000
        /*0050*/ 	.short	0x0003
        /*0052*/ 	.short	0x0010
        /*0054*/ 	.byte	0x00, 0xf0, 0x11, 0x00


	//----- nvinfo : EIATTR_KPARAM_INFO
	.align		4
.L_17:
        /*0058*/ 	.byte	0x04, 0x17
        /*005a*/ 	.short	(.L_19 - .L_18)
.L_18:
        /*005c*/ 	.word	0x00000000
        /*0060*/ 	.short	0x0002
        /*0062*/ 	.short	0x000c
        /*0064*/ 	.byte	0x00, 0xf0, 0x11, 0x00


	//----- nvinfo : EIATTR_KPARAM_INFO
	.align		4
.L_19:
        /*0068*/ 	.byte	0x04, 0x17
        /*006a*/ 	.short	(.L_21 - .L_20)
.L_20:
        /*006c*/ 	.word	0x00000000
        /*0070*/ 	.short	0x0001
        /*0072*/ 	.short	0x0008
        /*0074*/ 	.byte	0x00, 0xf0, 0x11, 0x00


	//----- nvinfo : EIATTR_KPARAM_INFO
	.align		4
.L_21:
        /*0078*/ 	.byte	0x04, 0x17
        /*007a*/ 	.short	(.L_23 - .L_22)
.L_22:
        /*007c*/ 	.word	0x00000000
        /*0080*/ 	.short	0x0000
        /*0082*/ 	.short	0x0000
        /*0084*/ 	.byte	0x00, 0xf5, 0x21, 0x00


	//----- nvinfo : EIATTR_SPARSE_MMA_MASK
	.align		4
.L_23:
        /*0088*/ 	.byte	0x03, 0x50
        /*008a*/ 	.short	0x0000


	//----- nvinfo : EIATTR_MAXREG_COUNT
	.align		4
        /*008c*/ 	.byte	0x03, 0x1b
        /*008e*/ 	.short	0x00ff


	//----- nvinfo : EIATTR_MERCURY_ISA_VERSION
	.align		4
        /*0090*/ 	.byte	0x03, 0x5f
        /*0092*/ 	.short	0x0101


	//----- nvinfo : EIATTR_VRC_CTA_INIT_COUNT
	.align		4
        /*0094*/ 	.byte	0x02, 0x4a
	.zero		1
	.zero		1


	//----- nvinfo : EIATTR_EXIT_INSTR_OFFSETS
	.align		4
        /*0098*/ 	.byte	0x04, 0x1c
        /*009a*/ 	.short	(.L_25 - .L_24)


	//   ....[0]....
.L_24:
        /*009c*/ 	.word	0x000000c0


	//   ....[1]....
        /*00a0*/ 	.word	0x00000310


	//----- nvinfo : EIATTR_CRS_STACK_SIZE
	.align		4
.L_25:
        /*00a4*/ 	.byte	0x04, 0x1e
        /*00a6*/ 	.short	(.L_27 - .L_26)
.L_26:
        /*00a8*/ 	.word	0x00000000


	//----- nvinfo : EIATTR_CBANK_PARAM_SIZE
	.align		4
.L_27:
        /*00ac*/ 	.byte	0x03, 0x19
        /*00ae*/ 	.short	0x0024


	//----- nvinfo : EIATTR_PARAM_CBANK
	.align		4
        /*00b0*/ 	.byte	0x04, 0x0a
        /*00b2*/ 	.short	(.L_29 - .L_28)
	.align		4
.L_28:
        /*00b4*/ 	.word	index@(.nv.constant0._Z12mandelKernelPiffffiii)
        /*00b8*/ 	.short	0x0380
        /*00ba*/ 	.short	0x0024


	//----- nvinfo : EIATTR_SW_WAR
	.align		4
.L_29:
        /*00bc*/ 	.byte	0x04, 0x36
        /*00be*/ 	.short	(.L_31 - .L_30)
.L_30:
        /*00c0*/ 	.word	0x00000008
.L_31:


//--------------------- .nv.callgraph             --------------------------
	.section	.nv.callgraph,"",@"SHT_CUDA_CALLGRAPH"
	.align	4
	.sectionentsize	8
	.align		4
        /*0000*/ 	.word	0x00000000
	.align		4
        /*0004*/ 	.word	0xffffffff
	.align		4
        /*0008*/ 	.word	0x00000000
	.align		4
        /*000c*/ 	.word	0xfffffffe
	.align		4
        /*0010*/ 	.word	0x00000000
	.align		4
        /*0014*/ 	.word	0xfffffffd
	.align		4
        /*0018*/ 	.word	0x00000000
	.align		4
        /*001c*/ 	.word	0xfffffffc


//--------------------- .text._Z12mandelKernelPiffffiii --------------------------
	.section	.text._Z12mandelKernelPiffffiii,"ax",@progbits
	.align	128
        .global         _Z12mandelKernelPiffffiii
        .type           _Z12mandelKernelPiffffiii,@function
        .size           _Z12mandelKernelPiffffiii,(.L_x_4 - _Z12mandelKernelPiffffiii)
        .other          _Z12mandelKernelPiffffiii,@"STO_CUDA_ENTRY STV_DEFAULT"
_Z12mandelKernelPiffffiii:
.text._Z12mandelKernelPiffffiii:
[----:B------:R-:W-:Y:S01]  /*0000*/  LDC R1, c[0x0][0x37c] ;  /* 0x0000df00ff017b82 */ /* 0x000fe20000000800 */
[----:B------:R-:W0:Y:S07]  /*0010*/  S2R R2, SR_TID.Y ;  /* 0x0000000000027919 */ /* 0x000e2e0000002200 */
[----:B------:R-:W1:Y:S01]  /*0020*/  LDC R0, c[0x0][0x360] ;  /* 0x0000d800ff007b82 */ /* 0x000e620000000800 */
[----:B------:R-:W2:Y:S01]  /*0030*/  LDCU.64 UR6, c[0x0][0x398] ;  /* 0x00007300ff0677ac */ /* 0x000ea20008000a00 */
[----:B------:R-:W1:Y:S06]  /*0040*/  S2R R3, SR_TID.X ;  /* 0x0000000000037919 */ /* 0x000e6c0000002100 */
[----:B------:R-:W0:Y:S08]  /*0050*/  S2UR UR5, SR_CTAID.Y ;  /* 0x00000000000579c3 */ /* 0x000e300000002600 */
[----:B------:R-:W0:Y:S08]  /*0060*/  LDC R5, c[0x0][0x364] ;  /* 0x0000d900ff057b82 */ /* 0x000e300000000800 */
[----:B------:R-:W1:Y:S01]  /*0070*/  S2UR UR4, SR_CTAID.X ;  /* 0x00000000000479c3 */ /* 0x000e620000002500 */
[----:B0-----:R-:W-:-:S05]  /*0080*/  IMAD R5, R5, UR5, R2 ;  /* 0x0000000505057c24 */ /* 0x001fca000f8e0202 */
[----:B--2---:R-:W-:Y:S01]  /*0090*/  ISETP.GE.AND P0, PT, R5, UR7, PT ;  /* 0x0000000705007c0c */ /* 0x004fe2000bf06270 */
[----:B-1----:R-:W-:-:S05]  /*00a0*/  IMAD R0, R0, UR4, R3 ;  /* 0x0000000400007c24 */ /* 0x002fca000f8e0203 */
[----:B------:R-:W-:-:S13]  /*00b0*/  ISETP.GE.OR P0, PT, R0, UR6, P0 ;  /* 0x0000000600007c0c */ /* 0x000fda0008706670 */
[----:B------:R-:W-:Y:S05]  /*00c0*/  @P0 EXIT ;  /* 0x000000000000094d */ /* 0x000fea0003800000 */
[----:B------:R-:W0:Y:S01]  /*00d0*/  LDCU UR8, c[0x0][0x3a0] ;  /* 0x00007400ff0877ac */ /* 0x000e220008000800 */
[----:B------:R-:W1:Y:S01]  /*00e0*/  LDC.64 R6, c[0x0][0x388] ;  /* 0x0000e200ff067b82 */ /* 0x000e620000000a00 */
[----:B------:R-:W-:Y:S01]  /*00f0*/  I2FP.F32.U32 R2, R5 ;  /* 0x0000000500027245 */ /* 0x000fe20000201000 */
[----:B------:R-:W1:Y:S01]  /*0100*/  LDCU.64 UR6, c[0x0][0x390] ;  /* 0x00007200ff0677ac */ /* 0x000e620008000a00 */
[----:B------:R-:W-:Y:S01]  /*0110*/  I2FP.F32.S32 R3, R0 ;  /* 0x0000000000037245 */ /* 0x000fe20000201400 */
[----:B------:R-:W2:Y:S01]  /*0120*/  LDCU.64 UR4, c[0x0][0x358] ;  /* 0x00006b00ff0477ac */ /* 0x000ea20008000a00 */
[----:B0-----:R-:W-:Y:S01]  /*0130*/  UISETP.GE.AND UP0, UPT, UR8, 0x1, UPT ;  /* 0x000000010800788c */ /* 0x001fe2000bf06270 */
[----:B-1----:R-:W-:Y:S01]  /*0140*/  FFMA R2, R2, UR7, R7 ;  /* 0x0000000702027c23 */ /* 0x002fe20008000007 */
[----:B------:R-:W-:Y:S02]  /*0150*/  HFMA2 R7, -RZ, RZ, 0, 0 ;  /* 0x00000000ff077431 */ /* 0x000fe400000001ff */
[----:B------:R-:W-:-:S05]  /*0160*/  FFMA R3, R3, UR6, R6 ;  /* 0x0000000603037c23 */ /* 0x000fca0008000006 */
[----:B--2---:R-:W-:Y:S05]  /*0170*/  BRA.U !UP0, `(.L_x_0) ;  /* 0x0000000108507547 */ /* 0x004fea000b800000 */
[----:B------:R-:W-:Y:S01]  /*0180*/  BSSY.RECONVERGENT B0, `(.L_x_0) ;  /* 0x0000013000007945 */ /* 0x000fe20003800200 */
[----:B------:R-:W-:Y:S01]  /*0190*/  MOV R7, RZ ;  /* 0x000000ff00077202 */ /* 0x000fe20000000f00 */
[----:B------:R-:W0:Y:S01]  /*01a0*/  LDCU UR6, c[0x0][0x3a0] ;  /* 0x00007400ff0677ac */ /* 0x000e220008000800 */
[----:B------:R-:W-:Y:S02]  /*01b0*/  MOV R9, R2 ;  /* 0x0000000200097202 */ /* 0x000fe40000000f00 */
[----:B------:R-:W-:Y:S01]  /*01c0*/  MOV R4, R3 ;  /* 0x0000000300047202 */ /* 0x000fe20000000f00 */
[----:B------:R-:W1:Y:S06]  /*01d0*/  LDCU UR7, c[0x0][0x3a0] ;  /* 0x00007400ff0777ac */ /* 0x000e6c0008000800 */
.L_x_2:
[----:B------:R-:W-:Y:S01]  /*01e0*/  FMUL R6, R4, R4 ;  /* 0x0000000404067220 */ /* 0x000fe20000400000 */
[----:B------:R-:W-:-:S04]  /*01f0*/  FMUL R13, R9, R9 ;  /* 0x00000009090d7220 */ /* 0x000fc80000400000 */
[----:B------:R-:W-:-:S05]  /*0200*/  FADD R8, R6, R13 ;  /* 0x0000000d06087221 */ /* 0x000fca0000000000 */
[----:B------:R-:W-:-:S13]  /*0210*/  FSETP.GT.AND P0, PT, R8, 4, PT ;  /* 0x408000000800780b */ /* 0x000fda0003f04000 */
[----:B------:R-:W-:Y:S05]  /*0220*/  @P0 BRA `(.L_x_1) ;  /* 0x0000000000200947 */ /* 0x000fea0003800000 */
[----:B------:R-:W-:Y:S01]  /*0230*/  IADD3 R7, PT, PT, R7, 0x1, RZ ;  /* 0x0000000107077810 */ /* 0x000fe20007ffe0ff */
[----:B------:R-:W-:Y:S01]  /*0240*/  FADD R11, R4, R4 ;  /* 0x00000004040b7221 */ /* 0x000fe20000000000 */
[----:B------:R-:W-:Y:S02]  /*0250*/  FADD R4, R6, -R13 ;  /* 0x8000000d06047221 */ /* 0x000fe40000000000 */
[----:B-1----:R-:W-:Y:S01]  /*0260*/  ISETP.NE.AND P0, PT, R7, UR7, PT ;  /* 0x0000000707007c0c */ /* 0x002fe2000bf05270 */
[----:B------:R-:W-:Y:S01]  /*0270*/  FFMA R9, R11, R9, R2 ;  /* 0x000000090b097223 */ /* 0x000fe20000000002 */
[----:B------:R-:W-:-:S11]  /*0280*/  FADD R4, R3, R4 ;  /* 0x0000000403047221 */ /* 0x000fd60000000000 */
[----:B------:R-:W-:Y:S05]  /*0290*/  @P0 BRA `(.L_x_2) ;  /* 0xfffffffc00d00947 */ /* 0x000fea000383ffff */
[----:B0-----:R-:W-:-:S07]  /*02a0*/  MOV R7, UR6 ;  /* 0x0000000600077c02 */ /* 0x001fce0008000f00 */
.L_x_1:
[----:B01----:R-:W-:Y:S05]  /*02b0*/  BSYNC.RECONVERGENT B0 ;  /* 0x0000000000007941 */ /* 0x003fea0003800200 */
.L_x_0:
[----:B------:R-:W0:Y:S01]  /*02c0*/  LDC.64 R2, c[0x0][0x380] ;  /* 0x0000e000ff027b82 */ /* 0x000e220000000a00 */
[----:B------:R-:W1:Y:S02]  /*02d0*/  LDCU UR8, c[0x0][0x398] ;  /* 0x00007300ff0877ac */ /* 0x000e640008000800 */
[----:B-1----:R-:W-:-:S04]  /*02e0*/  IMAD R5, R5, UR8, R0 ;  /* 0x0000000805057c24 */ /* 0x002fc8000f8e0200 */
[----:B0-----:R-:W-:-:S05]  /*02f0*/  IMAD.WIDE R2, R5, 0x4, R2 ;  /* 0x0000000405027825 */ /* 0x001fca00078e0202 */
[----:B------:R-:W-:Y:S01]  /*0300*/  STG.E desc[UR4][R2.64], R7 ;  /* 0x0000000702007986 */ /* 0x000fe2000c101904 */
[----:B------:R-:W-:Y:S05]  /*0310*/  EXIT ;  /* 0x000000000000794d */ /* 0x000fea0003800000 */
.L_x_3:
[----:B------:R-:W-:-:S00]  /*0320*/  BRA `(.L_x_3) ;  /* 0xfffffffc00fc7947 */ /* 0x000fc0000383ffff */
[----:B------:R-:W-:-:S00]  /*0330*/  NOP ;  /* 0x0000000000007918 */ /* 0x000fc00000000000 */
        /* <DEDUP_REMOVED lines=12> */
.L_x_4:


//--------------------- .nv.shared.reserved.0     --------------------------
	.section	.nv.shared.reserved.0,"aw",@nobits
	.weak		__nv_reservedSMEM_offset_0_alias
	.size		__nv_reservedSMEM_offset_0_alias, 0, 64
	.other		__nv_reservedSMEM_offset_0_alias,@"STO_CUDA_RESERVED_SHARED STV_DEFAULT"
__nv_reservedSMEM_offset_0_alias:
	.zero		0
	.zero		64


//--------------------- .nv.constant0._Z12mandelKernelPiffffiii --------------------------
	.section	.nv.constant0._Z12mandelKernelPiffffiii,"a",@progbits
	.sectionflags	@""
	.align	4
.nv.constant0._Z12mandelKernelPiffffiii:
	.zero		932


//--------------------- SYMBOLS --------------------------

	.type		.nv.reservedSmem.offset0,@object
	.size		.nv.reservedSmem.offset0,0x4
